//
// Generated by NVIDIA NVVM Compiler
//
// Compiler Build ID: CL-36424714
// Cuda compilation tools, release 13.0, V13.0.88
// Based on NVVM 20.0.0
//

.version 9.0
.target sm_100
.address_size 64

	// .globl	_Z11dot_productPKfS0_Pfi
.extern .shared .align 16 .b8 sdata[];

.visible .entry _Z11dot_productPKfS0_Pfi(
	.param .u64 .ptr .align 1 _Z11dot_productPKfS0_Pfi_param_0,
	.param .u64 .ptr .align 1 _Z11dot_productPKfS0_Pfi_param_1,
	.param .u64 .ptr .align 1 _Z11dot_productPKfS0_Pfi_param_2,
	.param .u32 _Z11dot_productPKfS0_Pfi_param_3
)
{
	.reg .pred 	%p<11>;
	.reg .b32 	%r<39>;
	.reg .b32 	%f<34>;
	.reg .b64 	%rd<22>;

	ld.param.u64 	%rd4, [_Z11dot_productPKfS0_Pfi_param_0];
	ld.param.u64 	%rd5, [_Z11dot_productPKfS0_Pfi_param_1];
	ld.param.u64 	%rd3, [_Z11dot_productPKfS0_Pfi_param_2];
	ld.param.u32 	%r18, [_Z11dot_productPKfS0_Pfi_param_3];
	cvta.to.global.u64 	%rd1, %rd5;
	cvta.to.global.u64 	%rd2, %rd4;
	mov.u32 	%r1, %tid.x;
	mov.u32 	%r2, %ctaid.x;
	mov.u32 	%r38, %ntid.x;
	mad.lo.s32 	%r36, %r2, %r38, %r1;
	mov.u32 	%r19, %nctaid.x;
	mul.lo.s32 	%r5, %r38, %r19;
	setp.ge.s32 	%p1, %r36, %r18;
	mov.f32 	%f33, 0f00000000;
	@%p1 bra 	$L__BB0_7;
	add.s32 	%r20, %r36, %r5;
	max.s32 	%r21, %r18, %r20;
	setp.lt.s32 	%p2, %r20, %r18;
	selp.u32 	%r22, 1, 0, %p2;
	add.s32 	%r23, %r20, %r22;
	sub.s32 	%r24, %r21, %r23;
	div.u32 	%r25, %r24, %r5;
	add.s32 	%r6, %r25, %r22;
	and.b32  	%r26, %r6, 3;
	setp.eq.s32 	%p3, %r26, 3;
	mov.f32 	%f33, 0f00000000;
	@%p3 bra 	$L__BB0_4;
	add.s32 	%r27, %r6, 1;
	and.b32  	%r28, %r27, 3;
	neg.s32 	%r34, %r28;
	mov.f32 	%f33, 0f00000000;
$L__BB0_3:
	.pragma "nounroll";
	mul.wide.s32 	%rd6, %r36, 4;
	add.s64 	%rd7, %rd1, %rd6;
	add.s64 	%rd8, %rd2, %rd6;
	ld.global.nc.f32 	%f12, [%rd8];
	ld.global.nc.f32 	%f13, [%rd7];
	fma.rn.f32 	%f33, %f12, %f13, %f33;
	add.s32 	%r36, %r36, %r5;
	add.s32 	%r34, %r34, 1;
	setp.ne.s32 	%p4, %r34, 0;
	@%p4 bra 	$L__BB0_3;
$L__BB0_4:
	setp.lt.u32 	%p5, %r6, 3;
	@%p5 bra 	$L__BB0_7;
	mul.wide.s32 	%rd12, %r5, 4;
	shl.b32 	%r29, %r5, 2;
$L__BB0_6:
	mul.wide.s32 	%rd9, %r36, 4;
	add.s64 	%rd10, %rd2, %rd9;
	ld.global.nc.f32 	%f14, [%rd10];
	add.s64 	%rd11, %rd1, %rd9;
	ld.global.nc.f32 	%f15, [%rd11];
	fma.rn.f32 	%f16, %f14, %f15, %f33;
	add.s64 	%rd13, %rd10, %rd12;
	ld.global.nc.f32 	%f17, [%rd13];
	add.s64 	%rd14, %rd11, %rd12;
	ld.global.nc.f32 	%f18, [%rd14];
	fma.rn.f32 	%f19, %f17, %f18, %f16;
	add.s64 	%rd15, %rd13, %rd12;
	ld.global.nc.f32 	%f20, [%rd15];
	add.s64 	%rd16, %rd14, %rd12;
	ld.global.nc.f32 	%f21, [%rd16];
	fma.rn.f32 	%f22, %f20, %f21, %f19;
	add.s64 	%rd17, %rd15, %rd12;
	ld.global.nc.f32 	%f23, [%rd17];
	add.s64 	%rd18, %rd16, %rd12;
	ld.global.nc.f32 	%f24, [%rd18];
	fma.rn.f32 	%f33, %f23, %f24, %f22;
	add.s32 	%r36, %r29, %r36;
	setp.lt.s32 	%p6, %r36, %r18;
	@%p6 bra 	$L__BB0_6;
$L__BB0_7:
	shl.b32 	%r30, %r1, 2;
	mov.u32 	%r31, sdata;
	add.s32 	%r15, %r31, %r30;
	st.shared.f32 	[%r15], %f33;
	bar.sync 	0;
	setp.lt.u32 	%p7, %r38, 2;
	@%p7 bra 	$L__BB0_11;
$L__BB0_8:
	shr.u32 	%r17, %r38, 1;
	setp.ge.u32 	%p8, %r1, %r17;
	@%p8 bra 	$L__BB0_10;
	shl.b32 	%r32, %r17, 2;
	add.s32 	%r33, %r15, %r32;
	ld.shared.f32 	%f25, [%r33];
	ld.shared.f32 	%f26, [%r15];
	add.f32 	%f27, %f25, %f26;
	st.shared.f32 	[%r15], %f27;
$L__BB0_10:
	bar.sync 	0;
	setp.gt.u32 	%p9, %r38, 3;
	mov.u32 	%r38, %r17;
	@%p9 bra 	$L__BB0_8;
$L__BB0_11:
	setp.ne.s32 	%p10, %r1, 0;
	@%p10 bra 	$L__BB0_13;
	ld.shared.f32 	%f28, [sdata];
	cvta.to.global.u64 	%rd19, %rd3;
	mul.wide.u32 	%rd20, %r2, 4;
	add.s64 	%rd21, %rd19, %rd20;
	st.global.f32 	[%rd21], %f28;
$L__BB0_13:
	ret;

}


// ===== COMPILED SASS (sm_100) =====

	.target	sm_100

	.elftype	@"ET_EXEC"


//--------------------- .note.nv.tkinfo           --------------------------
	.section	.note.nv.tkinfo,"",@"SHT_NOTE"
	.sectionflags	@"SHF_NOTE_NV_TKINFO"
	.tkinfo
        /*0018*/ 	.word	0x00000002
        /*0030*/ 	.string	""
        /*0030*/ 	.string	"ptxas"
        /*0030*/ 	.string	"Cuda compilation tools, release 13.0, V13.0.88"
        /*0030*/ 	.string	"Build cuda_13.0.r13.0/compiler.36424714_0"
        /*0030*/ 	.string	"-arch sm_100 -m 64 "



//--------------------- .note.nv.cuinfo           --------------------------
	.section	.note.nv.cuinfo,"",@"SHT_NOTE"
	.sectionflags	@"SHF_NOTE_NV_CUINFO"
        /*0018*/ 	.short	0x0002
        /*001a*/ 	.short	0x0064
        /*001c*/ 	.short	0x0082
	.zero		2


//--------------------- .nv.info                  --------------------------
	.section	.nv.info,"",@"SHT_CUDA_INFO"
	.align	4


	//----- nvinfo : EIATTR_REGCOUNT
	.align		4
        /*0000*/ 	.byte	0x04, 0x2f
        /*0002*/ 	.short	(.L_1 - .L_0)
	.align		4
.L_0:
        /*0004*/ 	.word	index@(_Z11dot_productPKfS0_Pfi)
        /*0008*/ 	.word	0x0000001a


	//----- nvinfo : EIATTR_FRAME_SIZE
	.align		4
.L_1:
        /*000c*/ 	.byte	0x04, 0x11
        /*000e*/ 	.short	(.L_3 - .L_2)
	.align		4
.L_2:
        /*0010*/ 	.word	index@(_Z11dot_productPKfS0_Pfi)
        /*0014*/ 	.word	0x00000000


	//----- nvinfo : EIATTR_MIN_STACK_SIZE
	.align		4
.L_3:
        /*0018*/ 	.byte	0x04, 0x12
        /*001a*/ 	.short	(.L_5 - .L_4)
	.align		4
.L_4:
        /*001c*/ 	.word	index@(_Z11dot_productPKfS0_Pfi)
        /*0020*/ 	.word	0x00000000
.L_5:


//--------------------- .nv.compat                --------------------------
	.section	.nv.compat,"",@"SHT_CUDA_COMPAT_INFO"
	.align	4
        /*0000*/ 	.byte	0x02, 0x09, 0x00, 0x00, 0x02, 0x02, 0x01, 0x00, 0x02, 0x05, 0x05, 0x00, 0x03, 0x07, 0x01, 0x01
        /*0010*/ 	.byte	0x02, 0x03, 0x00, 0x00, 0x02, 0x06, 0x01, 0x00, 0x04, 0x0b, 0x08, 0x00, 0x09, 0x00, 0x00, 0x00
        /*0020*/ 	.byte	0x00, 0x00, 0x00, 0x00


//--------------------- .nv.info._Z11dot_productPKfS0_Pfi --------------------------
	.section	.nv.info._Z11dot_productPKfS0_Pfi,"",@"SHT_CUDA_INFO"
	.sectionflags	@""
	.align	4


	//----- nvinfo : EIATTR_CUDA_API_VERSION
	.align		4
        /*0000*/ 	.byte	0x04, 0x37
        /*0002*/ 	.short	(.L_7 - .L_6)
.L_6:
        /*0004*/ 	.word	0x00000082


	//----- nvinfo : EIATTR_KPARAM_INFO
	.align		4
.L_7:
        /*0008*/ 	.byte	0x04, 0x17
        /*000a*/ 	.short	(.L_9 - .L_8)
.L_8:
        /*000c*/ 	.word	0x00000000
        /*0010*/ 	.short	0x0003
        /*0012*/ 	.short	0x0018
        /*0014*/ 	.byte	0x00, 0xf0, 0x11, 0x00


	//----- nvinfo : EIATTR_KPARAM_INFO
	.align		4
.L_9:
        /*0018*/ 	.byte	0x04, 0x17
        /*001a*/ 	.short	(.L_11 - .L_10)
.L_10:
        /*001c*/ 	.word	0x00000000
        /*0020*/ 	.short	0x0002
        /*0022*/ 	.short	0x0010
        /*0024*/ 	.byte	0x00, 0xf5, 0x21, 0x00


	//----- nvinfo : EIATTR_KPARAM_INFO
	.align		4
.L_11:
        /*0028*/ 	.byte	0x04, 0x17
        /*002a*/ 	.short	(.L_13 - .L_12)
.L_12:
        /*002c*/ 	.word	0x00000000
        /*0030*/ 	.short	0x0001
        /*0032*/ 	.short	0x0008
        /*0034*/ 	.byte	0x00, 0xf5, 0x21, 0x00


	//----- nvinfo : EIATTR_KPARAM_INFO
	.align		4
.L_13:
        /*0038*/ 	.byte	0x04, 0x17
        /*003a*/ 	.short	(.L_15 - .L_14)
.L_14:
        /*003c*/ 	.word	0x00000000
        /*0040*/ 	.short	0x0000
        /*0042*/ 	.short	0x0000
        /*0044*/ 	.byte	0x00, 0xf5, 0x21, 0x00


	//----- nvinfo : EIATTR_SPARSE_MMA_MASK
	.align		4
.L_15:
        /*0048*/ 	.byte	0x03, 0x50
        /*004a*/ 	.short	0x0000


	//----- nvinfo : EIATTR_MAXREG_COUNT
	.align		4
        /*004c*/ 	.byte	0x03, 0x1b
        /*004e*/ 	.short	0x00ff


	//----- nvinfo : EIATTR_NUM_BARRIERS
	.align		4
        /*0050*/ 	.byte	0x02, 0x4c
        /*0052*/ 	.byte	0x01
	.zero		1


	//----- nvinfo : EIATTR_MERCURY_ISA_VERSION
	.align		4
        /*0054*/ 	.byte	0x03, 0x5f
        /*0056*/ 	.short	0x0101


	//----- nvinfo : EIATTR_VRC_CTA_INIT_COUNT
	.align		4
        /*0058*/ 	.byte	0x02, 0x4a
	.zero		1
	.zero		1


	//----- nvinfo : EIATTR_EXIT_INSTR_OFFSETS
	.align		4
        /*005c*/ 	.byte	0x04, 0x1c
        /*005e*/ 	.short	(.L_17 - .L_16)


	//   ....[0]....
.L_16:
        /*0060*/ 	.word	0x000006b0


	//   ....[1]....
        /*0064*/ 	.word	0x00000730


	//----- nvinfo : EIATTR_CRS_STACK_SIZE
	.align		4
.L_17:
        /*0068*/ 	.byte	0x04, 0x1e
        /*006a*/ 	.short	(.L_19 - .L_18)
.L_18:
        /*006c*/ 	.word	0x00000000


	//----- nvinfo : EIATTR_CBANK_PARAM_SIZE
	.align		4
.L_19:
        /*0070*/ 	.byte	0x03, 0x19
        /*0072*/ 	.short	0x001c


	//----- nvinfo : EIATTR_PARAM_CBANK
	.align		4
        /*0074*/ 	.byte	0x04, 0x0a
        /*0076*/ 	.short	(.L_21 - .L_20)
	.align		4
.L_20:
        /*0078*/ 	.word	index@(.nv.constant0._Z11dot_productPKfS0_Pfi)
        /*007c*/ 	.short	0x0380
        /*007e*/ 	.short	0x001c


	//----- nvinfo : EIATTR_SW_WAR
	.align		4
.L_21:
        /*0080*/ 	.byte	0x04, 0x36
        /*0082*/ 	.short	(.L_23 - .L_22)
.L_22:
        /*0084*/ 	.word	0x00000008
.L_23:


//--------------------- .nv.callgraph             --------------------------
	.section	.nv.callgraph,"",@"SHT_CUDA_CALLGRAPH"
	.align	4
	.sectionentsize	8
	.align		4
        /*0000*/ 	.word	0x00000000
	.align		4
        /*0004*/ 	.word	0xffffffff
	.align		4
        /*0008*/ 	.word	0x00000000
	.align		4
        /*000c*/ 	.word	0xfffffffe
	.align		4
        /*0010*/ 	.word	0x00000000
	.align		4
        /*0014*/ 	.word	0xfffffffd
	.align		4
        /*0018*/ 	.word	0x00000000
	.align		4
        /*001c*/ 	.word	0xfffffffc


//--------------------- .text._Z11dot_productPKfS0_Pfi --------------------------
	.section	.text._Z11dot_productPKfS0_Pfi,"ax",@progbits
	.align	128
        .global         _Z11dot_productPKfS0_Pfi
        .type           _Z11dot_productPKfS0_Pfi,@function
        .size           _Z11dot_productPKfS0_Pfi,(.L_x_9 - _Z11dot_productPKfS0_Pfi)
        .other          _Z11dot_productPKfS0_Pfi,@"STO_CUDA_ENTRY STV_DEFAULT"
_Z11dot_productPKfS0_Pfi:
.text._Z11dot_productPKfS0_Pfi:
[----:B------:R-:W-:Y:S01]  /*0000*/  LDC R1, c[0x0][0x37c] ;  /* 0x0000df00ff017b82 */ /* 0x000fe20000000800 */
[----:B------:R-:W0:Y:S01]  /*0010*/  S2R R3, SR_TID.X ;  /* 0x0000000000037919 */ /* 0x000e220000002100 */
[----:B------:R-:W1:Y:S06]  /*0020*/  LDCU UR4, c[0x0][0x360] ;  /* 0x00006c00ff0477ac */ /* 0x000e6c0008000800 */
[----:B------:R-:W2:Y:S01]  /*0030*/  LDC R5, c[0x0][0x370] ;  /* 0x0000dc00ff057b82 */ /* 0x000ea20000000800 */
[----:B------:R-:W-:Y:S01]  /*0040*/  BSSY.RECONVERGENT B0, `(.L_x_0) ;  /* 0x0000052000007945 */ /* 0x000fe20003800200 */
[----:B------:R-:W0:Y:S01]  /*0050*/  S2R R0, SR_CTAID.X ;  /* 0x0000000000007919 */ /* 0x000e220000002500 */
[----:B------:R-:W3:Y:S01]  /*0060*/  LDCU UR5, c[0x0][0x398] ;  /* 0x00007300ff0577ac */ /* 0x000ee20008000800 */
[----:B------:R-:W-:Y:S01]  /*0070*/  HFMA2 R6, -RZ, RZ, 0, 0 ;  /* 0x00000000ff067431 */ /* 0x000fe200000001ff */
[----:B------:R-:W4:Y:S01]  /*0080*/  LDCU.64 UR6, c[0x0][0x358] ;  /* 0x00006b00ff0677ac */ /* 0x000f220008000a00 */
[----:B-1----:R-:W-:-:S02]  /*0090*/  IMAD.U32 R4, RZ, RZ, UR4 ;  /* 0x00000004ff047e24 */ /* 0x002fc4000f8e00ff */
[----:B--2---:R-:W-:Y:S02]  /*00a0*/  IMAD R5, R5, UR4, RZ ;  /* 0x0000000405057c24 */ /* 0x004fe4000f8e02ff */
[----:B0-----:R-:W-:-:S05]  /*00b0*/  IMAD R2, R0, UR4, R3 ;  /* 0x0000000400027c24 */ /* 0x001fca000f8e0203 */
[----:B---3--:R-:W-:-:S13]  /*00c0*/  ISETP.GE.AND P0, PT, R2, UR5, PT ;  /* 0x0000000502007c0c */ /* 0x008fda000bf06270 */
[----:B----4-:R-:W-:Y:S05]  /*00d0*/  @P0 BRA `(.L_x_1) ;  /* 0x0000000400200947 */ /* 0x010fea0003800000 */
[----:B------:R-:W0:Y:S01]  /*00e0*/  I2F.U32.RP R11, R5 ;  /* 0x00000005000b7306 */ /* 0x000e220000209000 */
[C---:B------:R-:W-:Y:S01]  /*00f0*/  IADD3 R8, PT, PT, R5.reuse, R2, RZ ;  /* 0x0000000205087210 */ /* 0x040fe20007ffe0ff */
[----:B------:R-:W-:Y:S01]  /*0100*/  IMAD.MOV R13, RZ, RZ, -R5 ;  /* 0x000000ffff0d7224 */ /* 0x000fe200078e0a05 */
[----:B------:R-:W-:Y:S01]  /*0110*/  ISETP.NE.U32.AND P2, PT, R5, RZ, PT ;  /* 0x000000ff0500720c */ /* 0x000fe20003f45070 */
[----:B------:R-:W-:Y:S01]  /*0120*/  BSSY.RECONVERGENT B1, `(.L_x_2) ;  /* 0x0000029000017945 */ /* 0x000fe20003800200 */
[C---:B------:R-:W-:Y:S02]  /*0130*/  ISETP.GE.AND P0, PT, R8.reuse, UR5, PT ;  /* 0x0000000508007c0c */ /* 0x040fe4000bf06270 */
[----:B------:R-:W-:Y:S02]  /*0140*/  VIMNMX R9, PT, PT, R8, UR5, !PT ;  /* 0x0000000508097c48 */ /* 0x000fe4000ffe0100 */
[----:B------:R-:W-:-:S04]  /*0150*/  SEL R10, RZ, 0x1, P0 ;  /* 0x00000001ff0a7807 */ /* 0x000fc80000000000 */
[----:B------:R-:W-:Y:S01]  /*0160*/  IADD3 R8, PT, PT, R9, -R8, -R10 ;  /* 0x8000000809087210 */ /* 0x000fe20007ffe80a */
[----:B0-----:R-:W0:Y:S02]  /*0170*/  MUFU.RCP R11, R11 ;  /* 0x0000000b000b7308 */ /* 0x001e240000001000 */
[----:B0-----:R-:W-:-:S06]  /*0180*/  IADD3 R6, PT, PT, R11, 0xffffffe, RZ ;  /* 0x0ffffffe0b067810 */ /* 0x001fcc0007ffe0ff */
[----:B------:R0:W1:Y:S02]  /*0190*/  F2I.FTZ.U32.TRUNC.NTZ R7, R6 ;  /* 0x0000000600077305 */ /* 0x000064000021f000 */
[----:B0-----:R-:W-:Y:S02]  /*01a0*/  IMAD.MOV.U32 R6, RZ, RZ, RZ ;  /* 0x000000ffff067224 */ /* 0x001fe400078e00ff */
[----:B-1----:R-:W-:-:S04]  /*01b0*/  IMAD R13, R13, R7, RZ ;  /* 0x000000070d0d7224 */ /* 0x002fc800078e02ff */
[----:B------:R-:W-:-:S06]  /*01c0*/  IMAD.HI.U32 R7, R7, R13, R6 ;  /* 0x0000000d07077227 */ /* 0x000fcc00078e0006 */
[----:B------:R-:W-:-:S05]  /*01d0*/  IMAD.HI.U32 R7, R7, R8, RZ ;  /* 0x0000000807077227 */ /* 0x000fca00078e00ff */
[----:B------:R-:W-:-:S05]  /*01e0*/  IADD3 R6, PT, PT, -R7, RZ, RZ ;  /* 0x000000ff07067210 */ /* 0x000fca0007ffe1ff */
[----:B------:R-:W-:-:S05]  /*01f0*/  IMAD R8, R5, R6, R8 ;  /* 0x0000000605087224 */ /* 0x000fca00078e0208 */
[----:B------:R-:W-:-:S13]  /*0200*/  ISETP.GE.U32.AND P0, PT, R8, R5, PT ;  /* 0x000000050800720c */ /* 0x000fda0003f06070 */
[----:B------:R-:W-:Y:S01]  /*0210*/  @P0 IMAD.IADD R8, R8, 0x1, -R5 ;  /* 0x0000000108080824 */ /* 0x000fe200078e0a05 */
[----:B------:R-:W-:-:S04]  /*0220*/  @P0 IADD3 R7, PT, PT, R7, 0x1, RZ ;  /* 0x0000000107070810 */ /* 0x000fc80007ffe0ff */
[----:B------:R-:W-:-:S13]  /*0230*/  ISETP.GE.U32.AND P1, PT, R8, R5, PT ;  /* 0x000000050800720c */ /* 0x000fda0003f26070 */
[----:B------:R-:W-:Y:S01]  /*0240*/  @P1 VIADD R7, R7, 0x1 ;  /* 0x0000000107071836 */ /* 0x000fe20000000000 */
[----:B------:R-:W-:-:S04]  /*0250*/  @!P2 LOP3.LUT R7, RZ, R5, RZ, 0x33, !PT ;  /* 0x00000005ff07a212 */ /* 0x000fc800078e33ff */
[----:B------:R-:W-:-:S04]  /*0260*/  IADD3 R7, PT, PT, R10, R7, RZ ;  /* 0x000000070a077210 */ /* 0x000fc80007ffe0ff */
[C---:B------:R-:W-:Y:S02]  /*0270*/  LOP3.LUT R6, R7.reuse, 0x3, RZ, 0xc0, !PT ;  /* 0x0000000307067812 */ /* 0x040fe400078ec0ff */
[----:B------:R-:W-:Y:S02]  /*0280*/  ISETP.GE.U32.AND P1, PT, R7, 0x3, PT ;  /* 0x000000030700780c */ /* 0x000fe40003f26070 */
[----:B------:R-:W-:Y:S01]  /*0290*/  ISETP.NE.AND P0, PT, R6, 0x3, PT ;  /* 0x000000030600780c */ /* 0x000fe20003f05270 */
[----:B------:R-:W-:-:S12]  /*02a0*/  IMAD.MOV.U32 R6, RZ, RZ, RZ ;  /* 0x000000ffff067224 */ /* 0x000fd800078e00ff */
[----:B------:R-:W-:Y:S05]  /*02b0*/  @!P0 BRA `(.L_x_3) ;  /* 0x00000000003c8947 */ /* 0x000fea0003800000 */
[----:B------:R-:W0:Y:S01]  /*02c0*/  LDC.64 R8, c[0x0][0x380] ;  /* 0x0000e000ff087b82 */ /* 0x000e220000000a00 */
[----:B------:R-:W-:-:S04]  /*02d0*/  IADD3 R6, PT, PT, R7, 0x1, RZ ;  /* 0x0000000107067810 */ /* 0x000fc80007ffe0ff */
[----:B------:R-:W-:Y:S01]  /*02e0*/  LOP3.LUT R7, R6, 0x3, RZ, 0xc0, !PT ;  /* 0x0000000306077812 */ /* 0x000fe200078ec0ff */
[----:B------:R-:W-:Y:S02]  /*02f0*/  IMAD.MOV.U32 R6, RZ, RZ, RZ ;  /* 0x000000ffff067224 */ /* 0x000fe400078e00ff */
[----:B------:R-:W1:Y:S01]  /*0300*/  LDC.64 R10, c[0x0][0x388] ;  /* 0x0000e200ff0a7b82 */ /* 0x000e620000000a00 */
[----:B------:R-:W-:-:S07]  /*0310*/  IADD3 R7, PT, PT, -R7, RZ, RZ ;  /* 0x000000ff07077210 */ /* 0x000fce0007ffe1ff */
.L_x_4:
[----:B-1----:R-:W-:-:S04]  /*0320*/  IMAD.WIDE R12, R2, 0x4, R10 ;  /* 0x00000004020c7825 */ /* 0x002fc800078e020a */
[----:B0-----:R-:W-:Y:S02]  /*0330*/  IMAD.WIDE R14, R2, 0x4, R8 ;  /* 0x00000004020e7825 */ /* 0x001fe400078e0208 */
[----:B------:R-:W2:Y:S04]  /*0340*/  LDG.E.CONSTANT R12, desc[UR6][R12.64] ;  /* 0x000000060c0c7981 */ /* 0x000ea8000c1e9900 */
[----:B------:R-:W2:Y:S01]  /*0350*/  LDG.E.CONSTANT R15, desc[UR6][R14.64] ;  /* 0x000000060e0f7981 */ /* 0x000ea2000c1e9900 */
[----:B------:R-:W-:Y:S01]  /*0360*/  VIADD R7, R7, 0x1 ;  /* 0x0000000107077836 */ /* 0x000fe20000000000 */
[----:B------:R-:W-:-:S04]  /*0370*/  IADD3 R2, PT, PT, R5, R2, RZ ;  /* 0x0000000205027210 */ /* 0x000fc80007ffe0ff */
[----:B------:R-:W-:Y:S01]  /*0380*/  ISETP.NE.AND P0, PT, R7, RZ, PT ;  /* 0x000000ff0700720c */ /* 0x000fe20003f05270 */
[----:B--2---:R-:W-:-:S12]  /*0390*/  FFMA R6, R15, R12, R6 ;  /* 0x0000000c0f067223 */ /* 0x004fd80000000006 */
[----:B------:R-:W-:Y:S05]  /*03a0*/  @P0 BRA `(.L_x_4) ;  /* 0xfffffffc00dc0947 */ /* 0x000fea000383ffff */
.L_x_3:
[----:B------:R-:W-:Y:S05]  /*03b0*/  BSYNC.RECONVERGENT B1 ;  /* 0x0000000000017941 */ /* 0x000fea0003800200 */
.L_x_2:
[----:B------:R-:W-:Y:S05]  /*03c0*/  @!P1 BRA `(.L_x_1) ;  /* 0x0000000000649947 */ /* 0x000fea0003800000 */
.L_x_5:
[----:B------:R-:W0:Y:S08]  /*03d0*/  LDC.64 R8, c[0x0][0x380] ;  /* 0x0000e000ff087b82 */ /* 0x000e300000000a00 */
[----:B------:R-:W1:Y:S01]  /*03e0*/  LDC.64 R10, c[0x0][0x388] ;  /* 0x0000e200ff0a7b82 */ /* 0x000e620000000a00 */
[----:B0-----:R-:W-:-:S04]  /*03f0*/  IMAD.WIDE R20, R2, 0x4, R8 ;  /* 0x0000000402147825 */ /* 0x001fc800078e0208 */
[----:B------:R-:W-:Y:S02]  /*0400*/  IMAD.WIDE R18, R5, 0x4, R20 ;  /* 0x0000000405127825 */ /* 0x000fe400078e0214 */
[----:B------:R-:W2:Y:S02]  /*0410*/  LDG.E.CONSTANT R21, desc[UR6][R20.64] ;  /* 0x0000000614157981 */ /* 0x000ea4000c1e9900 */
[----:B-1----:R-:W-:-:S04]  /*0420*/  IMAD.WIDE R22, R2, 0x4, R10 ;  /* 0x0000000402167825 */ /* 0x002fc800078e020a */
[C---:B------:R-:W-:Y:S02]  /*0430*/  IMAD.WIDE R12, R5.reuse, 0x4, R22 ;  /* 0x00000004050c7825 */ /* 0x040fe400078e0216 */
[----:B------:R-:W2:Y:S02]  /*0440*/  LDG.E.CONSTANT R22, desc[UR6][R22.64] ;  /* 0x0000000616167981 */ /* 0x000ea4000c1e9900 */
[C---:B------:R-:W-:Y:S02]  /*0450*/  IMAD.WIDE R14, R5.reuse, 0x4, R18 ;  /* 0x00000004050e7825 */ /* 0x040fe400078e0212 */
[----:B------:R-:W3:Y:S02]  /*0460*/  LDG.E.CONSTANT R18, desc[UR6][R18.64] ;  /* 0x0000000612127981 */ /* 0x000ee4000c1e9900 */
[C---:B------:R-:W-:Y:S02]  /*0470*/  IMAD.WIDE R8, R5.reuse, 0x4, R12 ;  /* 0x0000000405087825 */ /* 0x040fe400078e020c */
[----:B------:R-:W3:Y:S02]  /*0480*/  LDG.E.CONSTANT R13, desc[UR6][R12.64] ;  /* 0x000000060c0d7981 */ /* 0x000ee4000c1e9900 */
[----:B------:R-:W-:-:S02]  /*0490*/  IMAD.WIDE R16, R5, 0x4, R14 ;  /* 0x0000000405107825 */ /* 0x000fc400078e020e */
[----:B------:R-:W4:Y:S02]  /*04a0*/  LDG.E.CONSTANT R7, desc[UR6][R14.64] ;  /* 0x000000060e077981 */ /* 0x000f24000c1e9900 */
[C---:B------:R-:W-:Y:S02]  /*04b0*/  IMAD.WIDE R10, R5.reuse, 0x4, R8 ;  /* 0x00000004050a7825 */ /* 0x040fe400078e0208 */
[----:B------:R-:W4:Y:S04]  /*04c0*/  LDG.E.CONSTANT R8, desc[UR6][R8.64] ;  /* 0x0000000608087981 */ /* 0x000f28000c1e9900 */
[----:B------:R-:W5:Y:S04]  /*04d0*/  LDG.E.CONSTANT R17, desc[UR6][R16.64] ;  /* 0x0000000610117981 */ /* 0x000f68000c1e9900 */
[----:B------:R-:W5:Y:S01]  /*04e0*/  LDG.E.CONSTANT R10, desc[UR6][R10.64] ;  /* 0x000000060a0a7981 */ /* 0x000f62000c1e9900 */
[----:B------:R-:W-:-:S05]  /*04f0*/  IMAD R2, R5, 0x4, R2 ;  /* 0x0000000405027824 */ /* 0x000fca00078e0202 */
[----:B------:R-:W-:Y:S01]  /*0500*/  ISETP.GE.AND P0, PT, R2, UR5, PT ;  /* 0x0000000502007c0c */ /* 0x000fe2000bf06270 */
[----:B--2---:R-:W-:-:S04]  /*0510*/  FFMA R21, R21, R22, R6 ;  /* 0x0000001615157223 */ /* 0x004fc80000000006 */
[----:B---3--:R-:W-:-:S04]  /*0520*/  FFMA R6, R18, R13, R21 ;  /* 0x0000000d12067223 */ /* 0x008fc80000000015 */
[----:B----4-:R-:W-:-:S04]  /*0530*/  FFMA R6, R7, R8, R6 ;  /* 0x0000000807067223 */ /* 0x010fc80000000006 */
[----:B-----5:R-:W-:Y:S01]  /*0540*/  FFMA R6, R17, R10, R6 ;  /* 0x0000000a11067223 */ /* 0x020fe20000000006 */
[----:B------:R-:W-:Y:S06]  /*0550*/  @!P0 BRA `(.L_x_5) ;  /* 0xfffffffc009c8947 */ /* 0x000fec000383ffff */
.L_x_1:
[----:B------:R-:W-:Y:S05]  /*0560*/  BSYNC.RECONVERGENT B0 ;  /* 0x0000000000007941 */ /* 0x000fea0003800200 */
.L_x_0:
[----:B------:R-:W0:Y:S01]  /*0570*/  S2UR UR5, SR_CgaCtaId ;  /* 0x00000000000579c3 */ /* 0x000e220000008800 */
[----:B------:R-:W-:Y:S01]  /*0580*/  UMOV UR4, 0x400 ;  /* 0x0000040000047882 */ /* 0x000fe20000000000 */
[----:B------:R-:W-:Y:S02]  /*0590*/  ISETP.GE.U32.AND P1, PT, R4, 0x2, PT ;  /* 0x000000020400780c */ /* 0x000fe40003f26070 */
[----:B------:R-:W-:Y:S01]  /*05a0*/  ISETP.NE.AND P0, PT, R3, RZ, PT ;  /* 0x000000ff0300720c */ /* 0x000fe20003f05270 */
[----:B0-----:R-:W-:-:S06]  /*05b0*/  ULEA UR4, UR5, UR4, 0x18 ;  /* 0x0000000405047291 */ /* 0x001fcc000f8ec0ff */
[----:B------:R-:W-:-:S05]  /*05c0*/  LEA R5, R3, UR4, 0x2 ;  /* 0x0000000403057c11 */ /* 0x000fca000f8e10ff */
[----:B------:R0:W-:Y:S01]  /*05d0*/  STS [R5], R6 ;  /* 0x0000000605007388 */ /* 0x0001e20000000800 */
[----:B------:R-:W-:Y:S06]  /*05e0*/  BAR.SYNC.DEFER_BLOCKING 0x0 ;  /* 0x0000000000007b1d */ /* 0x000fec0000010000 */
[----:B------:R-:W-:Y:S05]  /*05f0*/  @!P1 BRA `(.L_x_6) ;  /* 0x00000000002c9947 */ /* 0x000fea0003800000 */
.L_x_7:
[----:B------:R-:W-:-:S04]  /*0600*/  SHF.R.U32.HI R8, RZ, 0x1, R4 ;  /* 0x00000001ff087819 */ /* 0x000fc80000011604 */
[----:B------:R-:W-:-:S13]  /*0610*/  ISETP.GE.U32.AND P1, PT, R3, R8, PT ;  /* 0x000000080300720c */ /* 0x000fda0003f26070 */
[----:B------:R-:W-:Y:S01]  /*0620*/  @!P1 LEA R2, R8, R5, 0x2 ;  /* 0x0000000508029211 */ /* 0x000fe200078e10ff */
[----:B------:R-:W-:Y:S05]  /*0630*/  @!P1 LDS R7, [R5] ;  /* 0x0000000005079984 */ /* 0x000fea0000000800 */
[----:B------:R-:W0:Y:S02]  /*0640*/  @!P1 LDS R2, [R2] ;  /* 0x0000000002029984 */ /* 0x000e240000000800 */
[----:B0-----:R-:W-:-:S05]  /*0650*/  @!P1 FADD R6, R2, R7 ;  /* 0x0000000702069221 */ /* 0x001fca0000000000 */
[----:B------:R1:W-:Y:S01]  /*0660*/  @!P1 STS [R5], R6 ;  /* 0x0000000605009388 */ /* 0x0003e20000000800 */
[----:B------:R-:W-:Y:S01]  /*0670*/  BAR.SYNC.DEFER_BLOCKING 0x0 ;  /* 0x0000000000007b1d */ /* 0x000fe20000010000 */
[----:B------:R-:W-:Y:S02]  /*0680*/  ISETP.GT.U32.AND P1, PT, R4, 0x3, PT ;  /* 0x000000030400780c */ /* 0x000fe40003f24070 */
[----:B------:R-:W-:-:S11]  /*0690*/  MOV R4, R8 ;  /* 0x0000000800047202 */ /* 0x000fd60000000f00 */
[----:B-1----:R-:W-:Y:S05]  /*06a0*/  @P1 BRA `(.L_x_7) ;  /* 0xfffffffc00d41947 */ /* 0x002fea000383ffff */
.L_x_6:
[----:B------:R-:W-:Y:S05]  /*06b0*/  @P0 EXIT ;  /* 0x000000000000094d */ /* 0x000fea0003800000 */
[----:B------:R-:W1:Y:S01]  /*06c0*/  S2UR UR5, SR_CgaCtaId ;  /* 0x00000000000579c3 */ /* 0x000e620000008800 */
[----:B------:R-:W-:-:S07]  /*06d0*/  UMOV UR4, 0x400 ;  /* 0x0000040000047882 */ /* 0x000fce0000000000 */
[----:B------:R-:W2:Y:S01]  /*06e0*/  LDC.64 R2, c[0x0][0x390] ;  /* 0x0000e400ff027b82 */ /* 0x000ea20000000a00 */
[----:B-1----:R-:W-:Y:S01]  /*06f0*/  ULEA UR4, UR5, UR4, 0x18 ;  /* 0x0000000405047291 */ /* 0x002fe2000f8ec0ff */
[----:B--2---:R-:W-:-:S08]  /*0700*/  IMAD.WIDE.U32 R2, R0, 0x4, R2 ;  /* 0x0000000400027825 */ /* 0x004fd000078e0002 */
[----:B0-----:R-:W0:Y:S04]  /*0710*/  LDS R5, [UR4] ;  /* 0x00000004ff057984 */ /* 0x001e280008000800 */
[----:B0-----:R-:W-:Y:S01]  /*0720*/  STG.E desc[UR6][R2.64], R5 ;  /* 0x0000000502007986 */ /* 0x001fe2000c101906 */
[----:B------:R-:W-:Y:S05]  /*0730*/  EXIT ;  /* 0x000000000000794d */ /* 0x000fea0003800000 */
.L_x_8:
[----:B------:R-:W-:-:S00]  /*0740*/  BRA `(.L_x_8) ;  /* 0xfffffffc00fc7947 */ /* 0x000fc0000383ffff */
[----:B------:R-:W-:-:S00]  /*0750*/  NOP ;  /* 0x0000000000007918 */ /* 0x000fc00000000000 */
        /* <DEDUP_REMOVED lines=10> */
.L_x_9:


//--------------------- .nv.shared._Z11dot_productPKfS0_Pfi --------------------------
	.section	.nv.shared._Z11dot_productPKfS0_Pfi,"aw",@nobits
	.sectionflags	@""
	.align	16
	.zero		1024


//--------------------- .nv.shared.reserved.0     --------------------------
	.section	.nv.shared.reserved.0,"aw",@nobits
	.weak		__nv_reservedSMEM_offset_0_alias
	.size		__nv_reservedSMEM_offset_0_alias, 0, 64
	.other		__nv_reservedSMEM_offset_0_alias,@"STO_CUDA_RESERVED_SHARED STV_DEFAULT"
__nv_reservedSMEM_offset_0_alias:
	.zero		0
	.zero		64


//--------------------- .nv.constant0._Z11dot_productPKfS0_Pfi --------------------------
	.section	.nv.constant0._Z11dot_productPKfS0_Pfi,"a",@progbits
	.sectionflags	@""
	.align	4
.nv.constant0._Z11dot_productPKfS0_Pfi:
	.zero		924


//--------------------- SYMBOLS --------------------------

	.type		.nv.reservedSmem.offset0,@object
	.size		.nv.reservedSmem.offset0,0x4
	.type		.nv.reservedSmem.cap,@object
	.size		.nv.reservedSmem.cap,0x4
